//
// Generated by NVIDIA NVVM Compiler
//
// Compiler Build ID: CL-36424714
// Cuda compilation tools, release 13.0, V13.0.88
// Based on NVVM 20.0.0
//

.version 9.0
.target sm_100
.address_size 64

	// .globl	compute_group_distances
.extern .shared .align 16 .b8 shared_sums[];

.visible .entry compute_group_distances(
	.param .u64 .ptr .align 1 compute_group_distances_param_0,
	.param .u64 .ptr .align 1 compute_group_distances_param_1,
	.param .u64 .ptr .align 1 compute_group_distances_param_2,
	.param .u64 .ptr .align 1 compute_group_distances_param_3,
	.param .u64 .ptr .align 1 compute_group_distances_param_4,
	.param .u64 .ptr .align 1 compute_group_distances_param_5,
	.param .u32 compute_group_distances_param_6,
	.param .u32 compute_group_distances_param_7
)
{
	.reg .pred 	%p<18>;
	.reg .b32 	%r<64>;
	.reg .b32 	%f<102>;
	.reg .b64 	%rd<47>;

	ld.param.u64 	%rd5, [compute_group_distances_param_0];
	ld.param.u64 	%rd6, [compute_group_distances_param_1];
	ld.param.u64 	%rd7, [compute_group_distances_param_3];
	ld.param.u64 	%rd8, [compute_group_distances_param_4];
	ld.param.u32 	%r32, [compute_group_distances_param_7];
	cvta.to.global.u64 	%rd1, %rd5;
	cvta.to.global.u64 	%rd9, %rd6;
	cvta.to.global.u64 	%rd10, %rd8;
	cvta.to.global.u64 	%rd11, %rd7;
	mov.u32 	%r1, %tid.x;
	mov.u32 	%r2, %ctaid.x;
	mov.u32 	%r63, %ntid.x;
	mul.wide.u32 	%rd12, %r2, 4;
	add.s64 	%rd13, %rd11, %rd12;
	ld.global.nc.u32 	%r33, [%rd13];
	add.s64 	%rd14, %rd10, %rd12;
	ld.global.nc.u32 	%r34, [%rd14];
	mul.wide.s32 	%rd15, %r33, 4;
	add.s64 	%rd16, %rd9, %rd15;
	ld.global.nc.u32 	%r4, [%rd16];
	ld.global.nc.u32 	%r5, [%rd16+4];
	mul.wide.s32 	%rd17, %r34, 4;
	add.s64 	%rd18, %rd9, %rd17;
	ld.global.nc.u32 	%r6, [%rd18];
	ld.global.nc.u32 	%r7, [%rd18+4];
	add.s32 	%r55, %r4, %r1;
	setp.ge.s32 	%p1, %r55, %r5;
	mov.f32 	%f92, 0f00000000;
	@%p1 bra 	$L__BB0_5;
	setp.lt.s32 	%p2, %r32, 1;
	@%p2 bra 	$L__BB0_5;
	and.b32  	%r9, %r32, 7;
	and.b32  	%r10, %r32, 2147483640;
	add.s64 	%rd2, %rd1, 16;
	mov.f32 	%f92, 0f00000000;
$L__BB0_3:
	setp.gt.s32 	%p3, %r7, %r6;
	@%p3 bra 	$L__BB0_12;
$L__BB0_4:
	add.s32 	%r55, %r55, %r63;
	setp.lt.s32 	%p13, %r55, %r5;
	@%p13 bra 	$L__BB0_3;
$L__BB0_5:
	shl.b32 	%r48, %r1, 2;
	mov.u32 	%r49, shared_sums;
	add.s32 	%r29, %r49, %r48;
	st.shared.f32 	[%r29], %f92;
	bar.sync 	0;
	setp.lt.u32 	%p14, %r63, 2;
	@%p14 bra 	$L__BB0_9;
$L__BB0_6:
	shr.u32 	%r31, %r63, 1;
	setp.ge.u32 	%p15, %r1, %r31;
	@%p15 bra 	$L__BB0_8;
	shl.b32 	%r50, %r31, 2;
	add.s32 	%r51, %r29, %r50;
	ld.shared.f32 	%f83, [%r51];
	ld.shared.f32 	%f84, [%r29];
	add.f32 	%f85, %f83, %f84;
	st.shared.f32 	[%r29], %f85;
$L__BB0_8:
	bar.sync 	0;
	setp.gt.u32 	%p16, %r63, 3;
	mov.u32 	%r63, %r31;
	@%p16 bra 	$L__BB0_6;
$L__BB0_9:
	setp.ne.s32 	%p17, %r1, 0;
	@%p17 bra 	$L__BB0_11;
	ld.param.u64 	%rd46, [compute_group_distances_param_5];
	ld.shared.f32 	%f86, [shared_sums];
	sub.s32 	%r52, %r7, %r6;
	sub.s32 	%r53, %r5, %r4;
	mul.lo.s32 	%r54, %r52, %r53;
	cvt.rn.f32.s32 	%f87, %r54;
	div.rn.f32 	%f88, %f86, %f87;
	cvta.to.global.u64 	%rd41, %rd46;
	add.s64 	%rd43, %rd41, %rd12;
	st.global.f32 	[%rd43], %f88;
$L__BB0_11:
	ret;
$L__BB0_12:
	ld.param.u64 	%rd44, [compute_group_distances_param_2];
	cvta.to.global.u64 	%rd19, %rd44;
	mul.wide.s32 	%rd20, %r55, 4;
	add.s64 	%rd21, %rd19, %rd20;
	ld.global.nc.u32 	%r35, [%rd21];
	mul.lo.s32 	%r13, %r35, %r32;
	mov.u32 	%r56, %r6;
$L__BB0_13:
	ld.param.u64 	%rd45, [compute_group_distances_param_2];
	setp.lt.u32 	%p4, %r32, 8;
	cvta.to.global.u64 	%rd22, %rd45;
	mul.wide.s32 	%rd23, %r56, 4;
	add.s64 	%rd24, %rd22, %rd23;
	ld.global.nc.u32 	%r37, [%rd24];
	mul.lo.s32 	%r15, %r37, %r32;
	mov.f32 	%f100, 0f00000000;
	mov.b32 	%r61, 0;
	@%p4 bra 	$L__BB0_16;
	and.b32  	%r38, %r32, 2147483640;
	neg.s32 	%r59, %r38;
	mov.f32 	%f100, 0f00000000;
	mov.u32 	%r57, %r15;
	mov.u32 	%r58, %r13;
$L__BB0_15:
	.pragma "nounroll";
	mul.wide.s32 	%rd25, %r58, 4;
	add.s64 	%rd26, %rd2, %rd25;
	mul.wide.s32 	%rd27, %r57, 4;
	add.s64 	%rd28, %rd2, %rd27;
	ld.global.nc.f32 	%f24, [%rd26+-16];
	ld.global.nc.f32 	%f25, [%rd28+-16];
	sub.f32 	%f26, %f24, %f25;
	fma.rn.f32 	%f27, %f26, %f26, %f100;
	ld.global.nc.f32 	%f28, [%rd26+-12];
	ld.global.nc.f32 	%f29, [%rd28+-12];
	sub.f32 	%f30, %f28, %f29;
	fma.rn.f32 	%f31, %f30, %f30, %f27;
	ld.global.nc.f32 	%f32, [%rd26+-8];
	ld.global.nc.f32 	%f33, [%rd28+-8];
	sub.f32 	%f34, %f32, %f33;
	fma.rn.f32 	%f35, %f34, %f34, %f31;
	ld.global.nc.f32 	%f36, [%rd26+-4];
	ld.global.nc.f32 	%f37, [%rd28+-4];
	sub.f32 	%f38, %f36, %f37;
	fma.rn.f32 	%f39, %f38, %f38, %f35;
	ld.global.nc.f32 	%f40, [%rd26];
	ld.global.nc.f32 	%f41, [%rd28];
	sub.f32 	%f42, %f40, %f41;
	fma.rn.f32 	%f43, %f42, %f42, %f39;
	ld.global.nc.f32 	%f44, [%rd26+4];
	ld.global.nc.f32 	%f45, [%rd28+4];
	sub.f32 	%f46, %f44, %f45;
	fma.rn.f32 	%f47, %f46, %f46, %f43;
	ld.global.nc.f32 	%f48, [%rd26+8];
	ld.global.nc.f32 	%f49, [%rd28+8];
	sub.f32 	%f50, %f48, %f49;
	fma.rn.f32 	%f51, %f50, %f50, %f47;
	ld.global.nc.f32 	%f52, [%rd26+12];
	ld.global.nc.f32 	%f53, [%rd28+12];
	sub.f32 	%f54, %f52, %f53;
	fma.rn.f32 	%f100, %f54, %f54, %f51;
	add.s32 	%r59, %r59, 8;
	add.s32 	%r58, %r58, 8;
	add.s32 	%r57, %r57, 8;
	setp.ne.s32 	%p5, %r59, 0;
	mov.u32 	%r61, %r10;
	@%p5 bra 	$L__BB0_15;
$L__BB0_16:
	setp.eq.s32 	%p6, %r9, 0;
	@%p6 bra 	$L__BB0_24;
	add.s32 	%r39, %r9, -1;
	setp.lt.u32 	%p7, %r39, 3;
	@%p7 bra 	$L__BB0_19;
	add.s32 	%r40, %r61, %r13;
	mul.wide.s32 	%rd29, %r40, 4;
	add.s64 	%rd30, %rd1, %rd29;
	ld.global.nc.f32 	%f56, [%rd30];
	add.s32 	%r41, %r61, %r15;
	mul.wide.s32 	%rd31, %r41, 4;
	add.s64 	%rd32, %rd1, %rd31;
	ld.global.nc.f32 	%f57, [%rd32];
	sub.f32 	%f58, %f56, %f57;
	fma.rn.f32 	%f59, %f58, %f58, %f100;
	ld.global.nc.f32 	%f60, [%rd30+4];
	ld.global.nc.f32 	%f61, [%rd32+4];
	sub.f32 	%f62, %f60, %f61;
	fma.rn.f32 	%f63, %f62, %f62, %f59;
	ld.global.nc.f32 	%f64, [%rd30+8];
	ld.global.nc.f32 	%f65, [%rd32+8];
	sub.f32 	%f66, %f64, %f65;
	fma.rn.f32 	%f67, %f66, %f66, %f63;
	ld.global.nc.f32 	%f68, [%rd30+12];
	ld.global.nc.f32 	%f69, [%rd32+12];
	sub.f32 	%f70, %f68, %f69;
	fma.rn.f32 	%f100, %f70, %f70, %f67;
	add.s32 	%r61, %r61, 4;
$L__BB0_19:
	and.b32  	%r42, %r32, 3;
	setp.eq.s32 	%p8, %r42, 0;
	@%p8 bra 	$L__BB0_24;
	setp.eq.s32 	%p9, %r42, 1;
	@%p9 bra 	$L__BB0_22;
	add.s32 	%r43, %r61, %r13;
	mul.wide.s32 	%rd33, %r43, 4;
	add.s64 	%rd34, %rd1, %rd33;
	ld.global.nc.f32 	%f72, [%rd34];
	add.s32 	%r44, %r61, %r15;
	mul.wide.s32 	%rd35, %r44, 4;
	add.s64 	%rd36, %rd1, %rd35;
	ld.global.nc.f32 	%f73, [%rd36];
	sub.f32 	%f74, %f72, %f73;
	fma.rn.f32 	%f75, %f74, %f74, %f100;
	ld.global.nc.f32 	%f76, [%rd34+4];
	ld.global.nc.f32 	%f77, [%rd36+4];
	sub.f32 	%f78, %f76, %f77;
	fma.rn.f32 	%f100, %f78, %f78, %f75;
	add.s32 	%r61, %r61, 2;
$L__BB0_22:
	and.b32  	%r45, %r32, 1;
	setp.eq.b32 	%p10, %r45, 1;
	not.pred 	%p11, %p10;
	@%p11 bra 	$L__BB0_24;
	add.s32 	%r46, %r61, %r13;
	mul.wide.s32 	%rd37, %r46, 4;
	add.s64 	%rd38, %rd1, %rd37;
	ld.global.nc.f32 	%f79, [%rd38];
	add.s32 	%r47, %r61, %r15;
	mul.wide.s32 	%rd39, %r47, 4;
	add.s64 	%rd40, %rd1, %rd39;
	ld.global.nc.f32 	%f80, [%rd40];
	sub.f32 	%f81, %f79, %f80;
	fma.rn.f32 	%f100, %f81, %f81, %f100;
$L__BB0_24:
	sqrt.rn.f32 	%f82, %f100;
	add.f32 	%f92, %f92, %f82;
	add.s32 	%r56, %r56, 1;
	setp.eq.s32 	%p12, %r56, %r7;
	@%p12 bra 	$L__BB0_4;
	bra.uni 	$L__BB0_13;

}


// ===== COMPILED SASS (sm_100) =====

	.target	sm_100

	.elftype	@"ET_EXEC"


//--------------------- .note.nv.tkinfo           --------------------------
	.section	.note.nv.tkinfo,"",@"SHT_NOTE"
	.sectionflags	@"SHF_NOTE_NV_TKINFO"
	.tkinfo
        /*0018*/ 	.word	0x00000002
        /*0030*/ 	.string	""
        /*0030*/ 	.string	"ptxas"
        /*0030*/ 	.string	"Cuda compilation tools, release 13.0, V13.0.88"
        /*0030*/ 	.string	"Build cuda_13.0.r13.0/compiler.36424714_0"
        /*0030*/ 	.string	"-arch sm_100 -m 64 "



//--------------------- .note.nv.cuinfo           --------------------------
	.section	.note.nv.cuinfo,"",@"SHT_NOTE"
	.sectionflags	@"SHF_NOTE_NV_CUINFO"
        /*0018*/ 	.short	0x0002
        /*001a*/ 	.short	0x0064
        /*001c*/ 	.short	0x0082
	.zero		2


//--------------------- .nv.info                  --------------------------
	.section	.nv.info,"",@"SHT_CUDA_INFO"
	.align	4


	//----- nvinfo : EIATTR_REGCOUNT
	.align		4
        /*0000*/ 	.byte	0x04, 0x2f
        /*0002*/ 	.short	(.L_1 - .L_0)
	.align		4
.L_0:
        /*0004*/ 	.word	index@(compute_group_distances)
        /*0008*/ 	.word	0x00000020


	//----- nvinfo : EIATTR_FRAME_SIZE
	.align		4
.L_1:
        /*000c*/ 	.byte	0x04, 0x11
        /*000e*/ 	.short	(.L_3 - .L_2)
	.align		4
.L_2:
        /*0010*/ 	.word	index@($__internal_1_$__cuda_sm3x_div_rn_noftz_f32_slowpath)
        /*0014*/ 	.word	0x00000000


	//----- nvinfo : EIATTR_FRAME_SIZE
	.align		4
.L_3:
        /*0018*/ 	.byte	0x04, 0x11
        /*001a*/ 	.short	(.L_5 - .L_4)
	.align		4
.L_4:
        /*001c*/ 	.word	index@($__internal_0_$__cuda_sm20_sqrt_rn_f32_slowpath)
        /*0020*/ 	.word	0x00000000


	//----- nvinfo : EIATTR_FRAME_SIZE
	.align		4
.L_5:
        /*0024*/ 	.byte	0x04, 0x11
        /*0026*/ 	.short	(.L_7 - .L_6)
	.align		4
.L_6:
        /*0028*/ 	.word	index@(compute_group_distances)
        /*002c*/ 	.word	0x00000000


	//----- nvinfo : EIATTR_MIN_STACK_SIZE
	.align		4
.L_7:
        /*0030*/ 	.byte	0x04, 0x12
        /*0032*/ 	.short	(.L_9 - .L_8)
	.align		4
.L_8:
        /*0034*/ 	.word	index@(compute_group_distances)
        /*0038*/ 	.word	0x00000000
.L_9:


//--------------------- .nv.compat                --------------------------
	.section	.nv.compat,"",@"SHT_CUDA_COMPAT_INFO"
	.align	4
        /*0000*/ 	.byte	0x02, 0x09, 0x00, 0x00, 0x02, 0x02, 0x01, 0x00, 0x02, 0x05, 0x05, 0x00, 0x03, 0x07, 0x01, 0x01
        /*0010*/ 	.byte	0x02, 0x03, 0x00, 0x00, 0x02, 0x06, 0x01, 0x00, 0x04, 0x0b, 0x08, 0x00, 0x01, 0x00, 0x00, 0x00
        /*0020*/ 	.byte	0x00, 0x00, 0x00, 0x00


//--------------------- .nv.info.compute_group_distances --------------------------
	.section	.nv.info.compute_group_distances,"",@"SHT_CUDA_INFO"
	.sectionflags	@""
	.align	4


	//----- nvinfo : EIATTR_CUDA_API_VERSION
	.align		4
        /*0000*/ 	.byte	0x04, 0x37
        /*0002*/ 	.short	(.L_11 - .L_10)
.L_10:
        /*0004*/ 	.word	0x00000082


	//----- nvinfo : EIATTR_KPARAM_INFO
	.align		4
.L_11:
        /*0008*/ 	.byte	0x04, 0x17
        /*000a*/ 	.short	(.L_13 - .L_12)
.L_12:
        /*000c*/ 	.word	0x00000000
        /*0010*/ 	.short	0x0007
        /*0012*/ 	.short	0x0034
        /*0014*/ 	.byte	0x00, 0xf0, 0x11, 0x00


	//----- nvinfo : EIATTR_KPARAM_INFO
	.align		4
.L_13:
        /*0018*/ 	.byte	0x04, 0x17
        /*001a*/ 	.short	(.L_15 - .L_14)
.L_14:
        /*001c*/ 	.word	0x00000000
        /*0020*/ 	.short	0x0006
        /*0022*/ 	.short	0x0030
        /*0024*/ 	.byte	0x00, 0xf0, 0x11, 0x00


	//----- nvinfo : EIATTR_KPARAM_INFO
	.align		4
.L_15:
        /*0028*/ 	.byte	0x04, 0x17
        /*002a*/ 	.short	(.L_17 - .L_16)
.L_16:
        /*002c*/ 	.word	0x00000000
        /*0030*/ 	.short	0x0005
        /*0032*/ 	.short	0x0028
        /*0034*/ 	.byte	0x00, 0xf5, 0x21, 0x00


	//----- nvinfo : EIATTR_KPARAM_INFO
	.align		4
.L_17:
        /*0038*/ 	.byte	0x04, 0x17
        /*003a*/ 	.short	(.L_19 - .L_18)
.L_18:
        /*003c*/ 	.word	0x00000000
        /*0040*/ 	.short	0x0004
        /*0042*/ 	.short	0x0020
        /*0044*/ 	.byte	0x00, 0xf5, 0x21, 0x00


	//----- nvinfo : EIATTR_KPARAM_INFO
	.align		4
.L_19:
        /*0048*/ 	.byte	0x04, 0x17
        /*004a*/ 	.short	(.L_21 - .L_20)
.L_20:
        /*004c*/ 	.word	0x00000000
        /*0050*/ 	.short	0x0003
        /*0052*/ 	.short	0x0018
        /*0054*/ 	.byte	0x00, 0xf5, 0x21, 0x00


	//----- nvinfo : EIATTR_KPARAM_INFO
	.align		4
.L_21:
        /*0058*/ 	.byte	0x04, 0x17
        /*005a*/ 	.short	(.L_23 - .L_22)
.L_22:
        /*005c*/ 	.word	0x00000000
        /*0060*/ 	.short	0x0002
        /*0062*/ 	.short	0x0010
        /*0064*/ 	.byte	0x00, 0xf5, 0x21, 0x00


	//----- nvinfo : EIATTR_KPARAM_INFO
	.align		4
.L_23:
        /*0068*/ 	.byte	0x04, 0x17
        /*006a*/ 	.short	(.L_25 - .L_24)
.L_24:
        /*006c*/ 	.word	0x00000000
        /*0070*/ 	.short	0x0001
        /*0072*/ 	.short	0x0008
        /*0074*/ 	.byte	0x00, 0xf5, 0x21, 0x00


	//----- nvinfo : EIATTR_KPARAM_INFO
	.align		4
.L_25:
        /*0078*/ 	.byte	0x04, 0x17
        /*007a*/ 	.short	(.L_27 - .L_26)
.L_26:
        /*007c*/ 	.word	0x00000000
        /*0080*/ 	.short	0x0000
        /*0082*/ 	.short	0x0000
        /*0084*/ 	.byte	0x00, 0xf5, 0x21, 0x00


	//----- nvinfo : EIATTR_SPARSE_MMA_MASK
	.align		4
.L_27:
        /*0088*/ 	.byte	0x03, 0x50
        /*008a*/ 	.short	0x0000


	//----- nvinfo : EIATTR_MAXREG_COUNT
	.align		4
        /*008c*/ 	.byte	0x03, 0x1b
        /*008e*/ 	.short	0x00ff


	//----- nvinfo : EIATTR_NUM_BARRIERS
	.align		4
        /*0090*/ 	.byte	0x02, 0x4c
        /*0092*/ 	.byte	0x01
	.zero		1


	//----- nvinfo : EIATTR_MERCURY_ISA_VERSION
	.align		4
        /*0094*/ 	.byte	0x03, 0x5f
        /*0096*/ 	.short	0x0101


	//----- nvinfo : EIATTR_VRC_CTA_INIT_COUNT
	.align		4
        /*0098*/ 	.byte	0x02, 0x4a
	.zero		1
	.zero		1


	//----- nvinfo : EIATTR_EXIT_INSTR_OFFSETS
	.align		4
        /*009c*/ 	.byte	0x04, 0x1c
        /*009e*/ 	.short	(.L_29 - .L_28)


	//   ....[0]....
.L_28:
        /*00a0*/ 	.word	0x00000be0


	//   ....[1]....
        /*00a4*/ 	.word	0x00000d50


	//----- nvinfo : EIATTR_CRS_STACK_SIZE
	.align		4
.L_29:
        /*00a8*/ 	.byte	0x04, 0x1e
        /*00aa*/ 	.short	(.L_31 - .L_30)
.L_30:
        /*00ac*/ 	.word	0x00000000


	//----- nvinfo : EIATTR_CBANK_PARAM_SIZE
	.align		4
.L_31:
        /*00b0*/ 	.byte	0x03, 0x19
        /*00b2*/ 	.short	0x0038


	//----- nvinfo : EIATTR_PARAM_CBANK
	.align		4
        /*00b4*/ 	.byte	0x04, 0x0a
        /*00b6*/ 	.short	(.L_33 - .L_32)
	.align		4
.L_32:
        /*00b8*/ 	.word	index@(.nv.constant0.compute_group_distances)
        /*00bc*/ 	.short	0x0380
        /*00be*/ 	.short	0x0038


	//----- nvinfo : EIATTR_SW_WAR
	.align		4
.L_33:
        /*00c0*/ 	.byte	0x04, 0x36
        /*00c2*/ 	.short	(.L_35 - .L_34)
.L_34:
        /*00c4*/ 	.word	0x00000008
.L_35:


//--------------------- .nv.callgraph             --------------------------
	.section	.nv.callgraph,"",@"SHT_CUDA_CALLGRAPH"
	.align	4
	.sectionentsize	8
	.align		4
        /*0000*/ 	.word	0x00000000
	.align		4
        /*0004*/ 	.word	0xffffffff
	.align		4
        /*0008*/ 	.word	0x00000000
	.align		4
        /*000c*/ 	.word	0xfffffffe
	.align		4
        /*0010*/ 	.word	0x00000000
	.align		4
        /*0014*/ 	.word	0xfffffffd
	.align		4
        /*0018*/ 	.word	0x00000000
	.align		4
        /*001c*/ 	.word	0xfffffffc


//--------------------- .text.compute_group_distances --------------------------
	.section	.text.compute_group_distances,"ax",@progbits
	.align	128
        .global         compute_group_distances
        .type           compute_group_distances,@function
        .size           compute_group_distances,(.L_x_26 - compute_group_distances)
        .other          compute_group_distances,@"STO_CUDA_ENTRY STV_DEFAULT"
compute_group_distances:
.text.compute_group_distances:
[----:B------:R-:W-:Y:S01]  /*0000*/  LDC R1, c[0x0][0x37c] ;  /* 0x0000df00ff017b82 */ /* 0x000fe20000000800 */
[----:B------:R-:W0:Y:S07]  /*0010*/  S2R R0, SR_CTAID.X ;  /* 0x0000000000007919 */ /* 0x000e2e0000002500 */
[----:B------:R-:W0:Y:S01]  /*0020*/  LDC.64 R8, c[0x0][0x398] ;  /* 0x0000e600ff087b82 */ /* 0x000e220000000a00 */
[----:B------:R-:W1:Y:S07]  /*0030*/  LDCU.64 UR6, c[0x0][0x358] ;  /* 0x00006b00ff0677ac */ /* 0x000e6e0008000a00 */
[----:B------:R-:W2:Y:S08]  /*0040*/  LDC.64 R10, c[0x0][0x3a0] ;  /* 0x0000e800ff0a7b82 */ /* 0x000eb00000000a00 */
[----:B------:R-:W3:Y:S01]  /*0050*/  LDC.64 R14, c[0x0][0x388] ;  /* 0x0000e200ff0e7b82 */ /* 0x000ee20000000a00 */
[----:B------:R-:W4:Y:S07]  /*0060*/  S2R R7, SR_TID.X ;  /* 0x0000000000077919 */ /* 0x000f2e0000002100 */
[----:B------:R-:W4:Y:S01]  /*0070*/  LDC R16, c[0x0][0x3b4] ;  /* 0x0000ed00ff107b82 */ /* 0x000f220000000800 */
[----:B0-----:R-:W-:-:S06]  /*0080*/  IMAD.WIDE.U32 R8, R0, 0x4, R8 ;  /* 0x0000000400087825 */ /* 0x001fcc00078e0008 */
[----:B-1----:R-:W3:Y:S01]  /*0090*/  LDG.E.CONSTANT R9, desc[UR6][R8.64] ;  /* 0x0000000608097981 */ /* 0x002ee2000c1e9900 */
[----:B--2---:R-:W-:-:S06]  /*00a0*/  IMAD.WIDE.U32 R10, R0, 0x4, R10 ;  /* 0x00000004000a7825 */ /* 0x004fcc00078e000a */
[----:B------:R-:W2:Y:S01]  /*00b0*/  LDG.E.CONSTANT R11, desc[UR6][R10.64] ;  /* 0x000000060a0b7981 */ /* 0x000ea2000c1e9900 */
[----:B---3--:R-:W-:-:S05]  /*00c0*/  IMAD.WIDE R12, R9, 0x4, R14 ;  /* 0x00000004090c7825 */ /* 0x008fca00078e020e */
[----:B------:R-:W3:Y:S04]  /*00d0*/  LDG.E.CONSTANT R2, desc[UR6][R12.64] ;  /* 0x000000060c027981 */ /* 0x000ee8000c1e9900 */
[----:B------:R-:W3:Y:S01]  /*00e0*/  LDG.E.CONSTANT R3, desc[UR6][R12.64+0x4] ;  /* 0x000004060c037981 */ /* 0x000ee2000c1e9900 */
[----:B--2---:R-:W-:-:S05]  /*00f0*/  IMAD.WIDE R14, R11, 0x4, R14 ;  /* 0x000000040b0e7825 */ /* 0x004fca00078e020e */
[----:B------:R0:W5:Y:S04]  /*0100*/  LDG.E.CONSTANT R4, desc[UR6][R14.64] ;  /* 0x000000060e047981 */ /* 0x000168000c1e9900 */
[----:B------:R0:W5:Y:S01]  /*0110*/  LDG.E.CONSTANT R5, desc[UR6][R14.64+0x4] ;  /* 0x000004060e057981 */ /* 0x000162000c1e9900 */
[----:B------:R-:W1:Y:S01]  /*0120*/  LDCU UR4, c[0x0][0x360] ;  /* 0x00006c00ff0477ac */ /* 0x000e620008000800 */
[----:B----4-:R-:W-:Y:S01]  /*0130*/  ISETP.GE.AND P0, PT, R16, 0x1, PT ;  /* 0x000000011000780c */ /* 0x010fe20003f06270 */
[----:B------:R-:W-:Y:S01]  /*0140*/  BSSY.RECONVERGENT B0, `(.L_x_0) ;  /* 0x0000095000007945 */ /* 0x000fe20003800200 */
[----:B------:R-:W-:Y:S01]  /*0150*/  IMAD.MOV.U32 R6, RZ, RZ, RZ ;  /* 0x000000ffff067224 */ /* 0x000fe200078e00ff */
[----:B-1----:R-:W-:Y:S02]  /*0160*/  MOV R8, UR4 ;  /* 0x0000000400087c02 */ /* 0x002fe40008000f00 */
[----:B---3--:R-:W-:-:S04]  /*0170*/  IADD3 R9, PT, PT, R2, R7, RZ ;  /* 0x0000000702097210 */ /* 0x008fc80007ffe0ff */
[----:B------:R-:W-:-:S13]  /*0180*/  ISETP.GE.OR P0, PT, R9, R3, !P0 ;  /* 0x000000030900720c */ /* 0x000fda0004706670 */
[----:B0-----:R-:W-:Y:S05]  /*0190*/  @P0 BRA `(.L_x_1) ;  /* 0x00000008003c0947 */ /* 0x001fea0003800000 */
[----:B------:R-:W0:Y:S01]  /*01a0*/  LDCU.64 UR4, c[0x0][0x380] ;  /* 0x00007000ff0477ac */ /* 0x000e220008000a00 */
[----:B------:R-:W-:Y:S01]  /*01b0*/  LOP3.LUT R10, R16, 0x7, RZ, 0xc0, !PT ;  /* 0x00000007100a7812 */ /* 0x000fe200078ec0ff */
[----:B------:R-:W-:Y:S01]  /*01c0*/  IMAD.MOV.U32 R6, RZ, RZ, RZ ;  /* 0x000000ffff067224 */ /* 0x000fe200078e00ff */
[----:B0-----:R-:W-:-:S04]  /*01d0*/  UIADD3 UR4, UP0, UPT, UR4, 0x10, URZ ;  /* 0x0000001004047890 */ /* 0x001fc8000ff1e0ff */
[----:B------:R-:W-:Y:S02]  /*01e0*/  UIADD3.X UR5, UPT, UPT, URZ, UR5, URZ, UP0, !UPT ;  /* 0x00000005ff057290 */ /* 0x000fe400087fe4ff */
[----:B------:R-:W-:-:S04]  /*01f0*/  MOV R12, UR4 ;  /* 0x00000004000c7c02 */ /* 0x000fc80008000f00 */
[----:B------:R-:W-:-:S07]  /*0200*/  IMAD.U32 R13, RZ, RZ, UR5 ;  /* 0x00000005ff0d7e24 */ /* 0x000fce000f8e00ff */
.L_x_11:
[----:B-----5:R-:W-:-:S13]  /*0210*/  ISETP.GT.AND P0, PT, R5, R4, PT ;  /* 0x000000040500720c */ /* 0x020fda0003f04270 */
[----:B------:R-:W-:Y:S05]  /*0220*/  @!P0 BRA `(.L_x_2) ;  /* 0x00000008000c8947 */ /* 0x000fea0003800000 */
[----:B------:R-:W0:Y:S01]  /*0230*/  LDC.64 R14, c[0x0][0x390] ;  /* 0x0000e400ff0e7b82 */ /* 0x000e220000000a00 */
[----:B------:R-:W1:Y:S01]  /*0240*/  LDCU UR4, c[0x0][0x3b4] ;  /* 0x00007680ff0477ac */ /* 0x000e620008000800 */
[----:B0-----:R-:W-:-:S05]  /*0250*/  IMAD.WIDE R14, R9, 0x4, R14 ;  /* 0x00000004090e7825 */ /* 0x001fca00078e020e */
[----:B------:R-:W1:Y:S01]  /*0260*/  LDG.E.CONSTANT R11, desc[UR6][R14.64] ;  /* 0x000000060e0b7981 */ /* 0x000e62000c1e9900 */
[----:B------:R-:W-:Y:S01]  /*0270*/  MOV R20, R4 ;  /* 0x0000000400147202 */ /* 0x000fe20000000f00 */
[----:B-1----:R-:W-:-:S07]  /*0280*/  IMAD R11, R11, UR4, RZ ;  /* 0x000000040b0b7c24 */ /* 0x002fce000f8e02ff */
.L_x_10:
[----:B------:R-:W0:Y:S08]  /*0290*/  LDC.64 R14, c[0x0][0x390] ;  /* 0x0000e400ff0e7b82 */ /* 0x000e300000000a00 */
[----:B------:R-:W1:Y:S01]  /*02a0*/  LDC R18, c[0x0][0x3b4] ;  /* 0x0000ed00ff127b82 */ /* 0x000e620000000800 */
[----:B0-----:R-:W-:-:S06]  /*02b0*/  IMAD.WIDE R14, R20, 0x4, R14 ;  /* 0x00000004140e7825 */ /* 0x001fcc00078e020e */
[----:B------:R-:W2:Y:S01]  /*02c0*/  LDG.E.CONSTANT R15, desc[UR6][R14.64] ;  /* 0x000000060e0f7981 */ /* 0x000ea2000c1e9900 */
[----:B------:R-:W-:Y:S01]  /*02d0*/  VIADD R20, R20, 0x1 ;  /* 0x0000000114147836 */ /* 0x000fe20000000000 */
[----:B-1----:R-:W-:Y:S02]  /*02e0*/  ISETP.GE.U32.AND P1, PT, R18, 0x8, PT ;  /* 0x000000081200780c */ /* 0x002fe40003f26070 */
[----:B------:R-:W-:Y:S02]  /*02f0*/  CS2R R22, SRZ ;  /* 0x0000000000167805 */ /* 0x000fe4000001ff00 */
[----:B------:R-:W-:Y:S01]  /*0300*/  ISETP.NE.AND P0, PT, R20, R5, PT ;  /* 0x000000051400720c */ /* 0x000fe20003f05270 */
[----:B--2---:R-:W-:-:S08]  /*0310*/  IMAD R21, R15, R18, RZ ;  /* 0x000000120f157224 */ /* 0x004fd000078e02ff */
[----:B------:R-:W-:Y:S05]  /*0320*/  @!P1 BRA `(.L_x_3) ;  /* 0x0000000000b09947 */ /* 0x000fea0003800000 */
[----:B------:R-:W-:Y:S01]  /*0330*/  LOP3.LUT R22, R18, 0x7ffffff8, RZ, 0xc0, !PT ;  /* 0x7ffffff812167812 */ /* 0x000fe200078ec0ff */
[----:B------:R-:W-:Y:S02]  /*0340*/  HFMA2 R23, -RZ, RZ, 0, 0 ;  /* 0x00000000ff177431 */ /* 0x000fe400000001ff */
[----:B------:R-:W-:Y:S01]  /*0350*/  IMAD.MOV.U32 R25, RZ, RZ, R21 ;  /* 0x000000ffff197224 */ /* 0x000fe200078e0015 */
[----:B------:R-:W-:Y:S01]  /*0360*/  MOV R27, R11 ;  /* 0x0000000b001b7202 */ /* 0x000fe20000000f00 */
[----:B------:R-:W-:-:S07]  /*0370*/  IMAD.MOV R19, RZ, RZ, -R22 ;  /* 0x000000ffff137224 */ /* 0x000fce00078e0a16 */
.L_x_4:
[----:B------:R-:W-:-:S04]  /*0380*/  IMAD.WIDE R16, R27, 0x4, R12 ;  /* 0x000000041b107825 */ /* 0x000fc800078e020c */
[----:B------:R-:W-:Y:S01]  /*0390*/  IMAD.WIDE R14, R25, 0x4, R12 ;  /* 0x00000004190e7825 */ /* 0x000fe200078e020c */
[----:B------:R-:W2:Y:S04]  /*03a0*/  LDG.E.CONSTANT R24, desc[UR6][R16.64+-0x10] ;  /* 0xfffff00610187981 */ /* 0x000ea8000c1e9900 */
[----:B------:R-:W2:Y:S04]  /*03b0*/  LDG.E.CONSTANT R29, desc[UR6][R14.64+-0x10] ;  /* 0xfffff0060e1d7981 */ /* 0x000ea8000c1e9900 */
[----:B------:R-:W3:Y:S04]  /*03c0*/  LDG.E.CONSTANT R26, desc[UR6][R16.64+-0xc] ;  /* 0xfffff406101a7981 */ /* 0x000ee8000c1e9900 */
[----:B------:R-:W4:Y:S01]  /*03d0*/  LDG.E.CONSTANT R28, desc[UR6][R14.64+0xc] ;  /* 0x00000c060e1c7981 */ /* 0x000f22000c1e9900 */
[----:B--2---:R-:W-:-:S03]  /*03e0*/  FADD R24, R24, -R29 ;  /* 0x8000001d18187221 */ /* 0x004fc60000000000 */
[----:B------:R-:W3:Y:S01]  /*03f0*/  LDG.E.CONSTANT R29, desc[UR6][R14.64+-0xc] ;  /* 0xfffff4060e1d7981 */ /* 0x000ee2000c1e9900 */
[----:B------:R-:W-:-:S03]  /*0400*/  FFMA R23, R24, R24, R23 ;  /* 0x0000001818177223 */ /* 0x000fc60000000017 */
[----:B------:R-:W2:Y:S01]  /*0410*/  LDG.E.CONSTANT R24, desc[UR6][R16.64+-0x8] ;  /* 0xfffff80610187981 */ /* 0x000ea2000c1e9900 */
[----:B---3--:R-:W-:-:S03]  /*0420*/  FADD R26, R26, -R29 ;  /* 0x8000001d1a1a7221 */ /* 0x008fc60000000000 */
[----:B------:R-:W2:Y:S01]  /*0430*/  LDG.E.CONSTANT R29, desc[UR6][R14.64+-0x8] ;  /* 0xfffff8060e1d7981 */ /* 0x000ea2000c1e9900 */
[----:B------:R-:W-:-:S03]  /*0440*/  FFMA R23, R26, R26, R23 ;  /* 0x0000001a1a177223 */ /* 0x000fc60000000017 */
[----:B------:R-:W3:Y:S01]  /*0450*/  LDG.E.CONSTANT R26, desc[UR6][R16.64+-0x4] ;  /* 0xfffffc06101a7981 */ /* 0x000ee2000c1e9900 */
        /* <DEDUP_REMOVED lines=12> */
[----:B------:R-:W-:Y:S01]  /*0520*/  IADD3 R19, PT, PT, R19, 0x8, RZ ;  /* 0x0000000813137810 */ /* 0x000fe20007ffe0ff */
[----:B---3--:R-:W-:Y:S02]  /*0530*/  FADD R26, R26, -R29 ;  /* 0x8000001d1a1a7221 */ /* 0x008fe40000000000 */
[----:B------:R-:W2:Y:S02]  /*0540*/  LDG.E.CONSTANT R29, desc[UR6][R14.64+0x8] ;  /* 0x000008060e1d7981 */ /* 0x000ea4000c1e9900 */
[----:B------:R-:W-:Y:S02]  /*0550*/  FFMA R23, R26, R26, R23 ;  /* 0x0000001a1a177223 */ /* 0x000fe40000000017 */
[----:B------:R-:W4:Y:S01]  /*0560*/  LDG.E.CONSTANT R26, desc[UR6][R16.64+0xc] ;  /* 0x00000c06101a7981 */ /* 0x000f22000c1e9900 */
[----:B------:R-:W-:Y:S01]  /*0570*/  ISETP.NE.AND P1, PT, R19, RZ, PT ;  /* 0x000000ff1300720c */ /* 0x000fe20003f25270 */
[----:B------:R-:W-:Y:S01]  /*0580*/  VIADD R27, R27, 0x8 ;  /* 0x000000081b1b7836 */ /* 0x000fe20000000000 */
[----:B------:R-:W-:Y:S01]  /*0590*/  IADD3 R25, PT, PT, R25, 0x8, RZ ;  /* 0x0000000819197810 */ /* 0x000fe20007ffe0ff */
[----:B--2---:R-:W-:Y:S01]  /*05a0*/  FADD R24, R24, -R29 ;  /* 0x8000001d18187221 */ /* 0x004fe20000000000 */
[----:B----4-:R-:W-:-:S03]  /*05b0*/  FADD R26, R26, -R28 ;  /* 0x8000001c1a1a7221 */ /* 0x010fc60000000000 */
[----:B------:R-:W-:-:S04]  /*05c0*/  FFMA R23, R24, R24, R23 ;  /* 0x0000001818177223 */ /* 0x000fc80000000017 */
[----:B------:R-:W-:Y:S02]  /*05d0*/  FFMA R23, R26, R26, R23 ;  /* 0x0000001a1a177223 */ /* 0x000fe40000000017 */
[----:B------:R-:W-:Y:S05]  /*05e0*/  @P1 BRA `(.L_x_4) ;  /* 0xfffffffc00641947 */ /* 0x000fea000383ffff */
.L_x_3:
[----:B------:R-:W-:-:S13]  /*05f0*/  ISETP.NE.AND P1, PT, R10, RZ, PT ;  /* 0x000000ff0a00720c */ /* 0x000fda0003f25270 */
[----:B------:R-:W-:Y:S05]  /*0600*/  @!P1 BRA `(.L_x_5) ;  /* 0x0000000000d49947 */ /* 0x000fea0003800000 */
[----:B------:R-:W-:-:S05]  /*0610*/  VIADD R14, R10, 0xffffffff ;  /* 0xffffffff0a0e7836 */ /* 0x000fca0000000000 */
[----:B------:R-:W-:-:S13]  /*0620*/  ISETP.GE.U32.AND P1, PT, R14, 0x3, PT ;  /* 0x000000030e00780c */ /* 0x000fda0003f26070 */
[----:B------:R-:W-:Y:S05]  /*0630*/  @!P1 BRA `(.L_x_6) ;  /* 0x0000000000589947 */ /* 0x000fea0003800000 */
[----:B------:R-:W0:Y:S01]  /*0640*/  LDC.64 R14, c[0x0][0x380] ;  /* 0x0000e000ff0e7b82 */ /* 0x000e220000000a00 */
[----:B------:R-:W-:Y:S01]  /*0650*/  IADD3 R17, PT, PT, R11, R22, RZ ;  /* 0x000000160b117210 */ /* 0x000fe20007ffe0ff */
[----:B------:R-:W-:-:S04]  /*0660*/  IMAD.IADD R19, R21, 0x1, R22 ;  /* 0x0000000115137824 */ /* 0x000fc800078e0216 */
[----:B0-----:R-:W-:-:S04]  /*0670*/  IMAD.WIDE R16, R17, 0x4, R14 ;  /* 0x0000000411107825 */ /* 0x001fc800078e020e */
[----:B------:R-:W-:Y:S01]  /*0680*/  IMAD.WIDE R14, R19, 0x4, R14 ;  /* 0x00000004130e7825 */ /* 0x000fe200078e020e */
[----:B------:R-:W2:Y:S04]  /*0690*/  LDG.E.CONSTANT R26, desc[UR6][R16.64] ;  /* 0x00000006101a7981 */ /* 0x000ea8000c1e9900 */
[----:B------:R-:W2:Y:S04]  /*06a0*/  LDG.E.CONSTANT R27, desc[UR6][R14.64] ;  /* 0x000000060e1b7981 */ /* 0x000ea8000c1e9900 */
[----:B------:R-:W3:Y:S04]  /*06b0*/  LDG.E.CONSTANT R24, desc[UR6][R16.64+0x4] ;  /* 0x0000040610187981 */ /* 0x000ee8000c1e9900 */
[----:B------:R-:W4:Y:S04]  /*06c0*/  LDG.E.CONSTANT R19, desc[UR6][R16.64+0x8] ;  /* 0x0000080610137981 */ /* 0x000f28000c1e9900 */
[----:B------:R-:W5:Y:S04]  /*06d0*/  LDG.E.CONSTANT R25, desc[UR6][R16.64+0xc] ;  /* 0x00000c0610197981 */ /* 0x000f68000c1e9900 */
[----:B------:R-:W5:Y:S01]  /*06e0*/  LDG.E.CONSTANT R28, desc[UR6][R14.64+0xc] ;  /* 0x00000c060e1c7981 */ /* 0x000f62000c1e9900 */
[----:B--2---:R-:W-:-:S03]  /*06f0*/  FADD R26, R26, -R27 ;  /* 0x8000001b1a1a7221 */ /* 0x004fc60000000000 */
[----:B------:R-:W3:Y:S01]  /*0700*/  LDG.E.CONSTANT R27, desc[UR6][R14.64+0x4] ;  /* 0x000004060e1b7981 */ /* 0x000ee2000c1e9900 */
[----:B------:R-:W-:-:S03]  /*0710*/  FFMA R23, R26, R26, R23 ;  /* 0x0000001a1a177223 */ /* 0x000fc60000000017 */
[----:B------:R-:W4:Y:S01]  /*0720*/  LDG.E.CONSTANT R26, desc[UR6][R14.64+0x8] ;  /* 0x000008060e1a7981 */ /* 0x000f22000c1e9900 */
[----:B------:R-:W-:Y:S01]  /*0730*/  IADD3 R22, PT, PT, R22, 0x4, RZ ;  /* 0x0000000416167810 */ /* 0x000fe20007ffe0ff */
[----:B-----5:R-:W-:Y:S01]  /*0740*/  FADD R28, R25, -R28 ;  /* 0x8000001c191c7221 */ /* 0x020fe20000000000 */
[----:B---3--:R-:W-:-:S04]  /*0750*/  FADD R24, R24, -R27 ;  /* 0x8000001b18187221 */ /* 0x008fc80000000000 */
[----:B------:R-:W-:Y:S01]  /*0760*/  FFMA R23, R24, R24, R23 ;  /* 0x0000001818177223 */ /* 0x000fe20000000017 */
[----:B----4-:R-:W-:-:S04]  /*0770*/  FADD R26, R19, -R26 ;  /* 0x8000001a131a7221 */ /* 0x010fc80000000000 */
[----:B------:R-:W-:-:S04]  /*0780*/  FFMA R23, R26, R26, R23 ;  /* 0x0000001a1a177223 */ /* 0x000fc80000000017 */
[----:B------:R-:W-:-:S07]  /*0790*/  FFMA R23, R28, R28, R23 ;  /* 0x0000001c1c177223 */ /* 0x000fce0000000017 */
.L_x_6:
[----:B------:R-:W-:-:S13]  /*07a0*/  LOP3.LUT P1, R14, R18, 0x3, RZ, 0xc0, !PT ;  /* 0x00000003120e7812 */ /* 0x000fda000782c0ff */
[----:B------:R-:W-:Y:S05]  /*07b0*/  @!P1 BRA `(.L_x_5) ;  /* 0x0000000000689947 */ /* 0x000fea0003800000 */
[----:B------:R-:W-:Y:S02]  /*07c0*/  ISETP.NE.AND P1, PT, R14, 0x1, PT ;  /* 0x000000010e00780c */ /* 0x000fe40003f25270 */
[----:B------:R-:W-:-:S04]  /*07d0*/  LOP3.LUT R18, R18, 0x1, RZ, 0xc0, !PT ;  /* 0x0000000112127812 */ /* 0x000fc800078ec0ff */
[----:B------:R-:W-:-:S07]  /*07e0*/  ISETP.NE.U32.AND P2, PT, R18, 0x1, PT ;  /* 0x000000011200780c */ /* 0x000fce0003f45070 */
[----:B------:R-:W0:Y:S01]  /*07f0*/  @P1 LDC.64 R18, c[0x0][0x380] ;  /* 0x0000e000ff121b82 */ /* 0x000e220000000a00 */
[----:B------:R-:W-:Y:S01]  /*0800*/  @P1 IMAD.IADD R17, R11, 0x1, R22 ;  /* 0x000000010b111824 */ /* 0x000fe200078e0216 */
[----:B------:R-:W-:Y:S01]  /*0810*/  @P1 IADD3 R25, PT, PT, R21, R22, RZ ;  /* 0x0000001615191210 */ /* 0x000fe20007ffe0ff */
[----:B------:R-:W-:-:S05]  /*0820*/  @P1 VIADD R22, R22, 0x2 ;  /* 0x0000000216161836 */ /* 0x000fca0000000000 */
[----:B------:R-:W1:Y:S01]  /*0830*/  @!P2 LDC.64 R14, c[0x0][0x380] ;  /* 0x0000e000ff0eab82 */ /* 0x000e620000000a00 */
[----:B------:R-:W-:Y:S01]  /*0840*/  @!P2 IADD3 R27, PT, PT, R21, R22, RZ ;  /* 0x00000016151ba210 */ /* 0x000fe20007ffe0ff */
[----:B0-----:R-:W-:-:S04]  /*0850*/  @P1 IMAD.WIDE R16, R17, 0x4, R18 ;  /* 0x0000000411101825 */ /* 0x001fc800078e0212 */
[----:B------:R-:W-:Y:S01]  /*0860*/  @P1 IMAD.WIDE R18, R25, 0x4, R18 ;  /* 0x0000000419121825 */ /* 0x000fe200078e0212 */
[----:B------:R-:W2:Y:S03]  /*0870*/  @P1 LDG.E.CONSTANT R21, desc[UR6][R16.64] ;  /* 0x0000000610151981 */ /* 0x000ea6000c1e9900 */
[----:B------:R-:W-:Y:S01]  /*0880*/  @!P2 IMAD.IADD R25, R11, 0x1, R22 ;  /* 0x000000010b19a824 */ /* 0x000fe200078e0216 */
[----:B------:R-:W3:Y:S03]  /*0890*/  @P1 LDG.E.CONSTANT R26, desc[UR6][R16.64+0x4] ;  /* 0x00000406101a1981 */ /* 0x000ee6000c1e9900 */
[--C-:B-1----:R-:W-:Y:S01]  /*08a0*/  @!P2 IMAD.WIDE R24, R25, 0x4, R14.reuse ;  /* 0x000000041918a825 */ /* 0x102fe200078e020e */
[----:B------:R-:W2:Y:S03]  /*08b0*/  @P1 LDG.E.CONSTANT R22, desc[UR6][R18.64] ;  /* 0x0000000612161981 */ /* 0x000ea6000c1e9900 */
[----:B------:R-:W-:Y:S01]  /*08c0*/  @!P2 IMAD.WIDE R14, R27, 0x4, R14 ;  /* 0x000000041b0ea825 */ /* 0x000fe200078e020e */
[----:B------:R-:W3:Y:S04]  /*08d0*/  @P1 LDG.E.CONSTANT R29, desc[UR6][R18.64+0x4] ;  /* 0x00000406121d1981 */ /* 0x000ee8000c1e9900 */
[----:B------:R-:W4:Y:S04]  /*08e0*/  @!P2 LDG.E.CONSTANT R24, desc[UR6][R24.64] ;  /* 0x000000061818a981 */ /* 0x000f28000c1e9900 */
[----:B------:R-:W4:Y:S01]  /*08f0*/  @!P2 LDG.E.CONSTANT R15, desc[UR6][R14.64] ;  /* 0x000000060e0fa981 */ /* 0x000f22000c1e9900 */
[----:B--2---:R-:W-:Y:S01]  /*0900*/  @P1 FADD R22, R21, -R22 ;  /* 0x8000001615161221 */ /* 0x004fe20000000000 */
[----:B---3--:R-:W-:-:S03]  /*0910*/  @P1 FADD R29, R26, -R29 ;  /* 0x8000001d1a1d1221 */ /* 0x008fc60000000000 */
[----:B------:R-:W-:-:S04]  /*0920*/  @P1 FFMA R22, R22, R22, R23 ;  /* 0x0000001616161223 */ /* 0x000fc80000000017 */
[----:B------:R-:W-:Y:S01]  /*0930*/  @P1 FFMA R23, R29, R29, R22 ;  /* 0x0000001d1d171223 */ /* 0x000fe20000000016 */
[----:B----4-:R-:W-:-:S04]  /*0940*/  @!P2 FADD R16, R24, -R15 ;  /* 0x8000000f1810a221 */ /* 0x010fc80000000000 */
[----:B------:R-:W-:-:S07]  /*0950*/  @!P2 FFMA R23, R16, R16, R23 ;  /* 0x000000101017a223 */ /* 0x000fce0000000017 */
.L_x_5:
[----:B------:R-:W-:Y:S01]  /*0960*/  IADD3 R14, PT, PT, R23, -0xd000000, RZ ;  /* 0xf3000000170e7810 */ /* 0x000fe20007ffe0ff */
[----:B------:R0:W1:Y:S01]  /*0970*/  MUFU.RSQ R16, R23 ;  /* 0x0000001700107308 */ /* 0x0000620000001400 */
[----:B------:R-:W-:Y:S02]  /*0980*/  BSSY.RECONVERGENT B1, `(.L_x_7) ;  /* 0x000000b000017945 */ /* 0x000fe40003800200 */
[----:B------:R-:W-:-:S13]  /*0990*/  ISETP.GT.U32.AND P1, PT, R14, 0x727fffff, PT ;  /* 0x727fffff0e00780c */ /* 0x000fda0003f24070 */
[----:B0-----:R-:W-:Y:S05]  /*09a0*/  @!P1 BRA `(.L_x_8) ;  /* 0x0000000000109947 */ /* 0x001fea0003800000 */
[----:B------:R-:W-:-:S07]  /*09b0*/  MOV R19, 0x9d0 ;  /* 0x000009d000137802 */ /* 0x000fce0000000f00 */
[----:B-1----:R-:W-:Y:S05]  /*09c0*/  CALL.REL.NOINC `($__internal_0_$__cuda_sm20_sqrt_rn_f32_slowpath) ;  /* 0x0000000000e47944 */ /* 0x002fea0003c00000 */
[----:B------:R-:W-:Y:S01]  /*09d0*/  IMAD.MOV.U32 R15, RZ, RZ, R16 ;  /* 0x000000ffff0f7224 */ /* 0x000fe200078e0010 */
[----:B------:R-:W-:Y:S06]  /*09e0*/  BRA `(.L_x_9) ;  /* 0x0000000000107947 */ /* 0x000fec0003800000 */
.L_x_8:
[C---:B-1----:R-:W-:Y:S01]  /*09f0*/  FMUL.FTZ R14, R16.reuse, R23 ;  /* 0x00000017100e7220 */ /* 0x042fe20000410000 */
[----:B------:R-:W-:-:S03]  /*0a00*/  FMUL.FTZ R16, R16, 0.5 ;  /* 0x3f00000010107820 */ /* 0x000fc60000410000 */
[----:B------:R-:W-:-:S04]  /*0a10*/  FFMA R15, -R14, R14, R23 ;  /* 0x0000000e0e0f7223 */ /* 0x000fc80000000117 */
[----:B------:R-:W-:-:S07]  /*0a20*/  FFMA R15, R15, R16, R14 ;  /* 0x000000100f0f7223 */ /* 0x000fce000000000e */
.L_x_9:
[----:B------:R-:W-:Y:S05]  /*0a30*/  BSYNC.RECONVERGENT B1 ;  /* 0x0000000000017941 */ /* 0x000fea0003800200 */
.L_x_7:
[----:B------:R-:W-:Y:S01]  /*0a40*/  FADD R6, R15, R6 ;  /* 0x000000060f067221 */ /* 0x000fe20000000000 */
[----:B------:R-:W-:Y:S06]  /*0a50*/  @P0 BRA `(.L_x_10) ;  /* 0xfffffff8000c0947 */ /* 0x000fec000383ffff */
.L_x_2:
[----:B------:R-:W-:-:S04]  /*0a60*/  IADD3 R9, PT, PT, R8, R9, RZ ;  /* 0x0000000908097210 */ /* 0x000fc80007ffe0ff */
[----:B------:R-:W-:-:S13]  /*0a70*/  ISETP.GE.AND P0, PT, R9, R3, PT ;  /* 0x000000030900720c */ /* 0x000fda0003f06270 */
[----:B------:R-:W-:Y:S05]  /*0a80*/  @!P0 BRA `(.L_x_11) ;  /* 0xfffffff400e08947 */ /* 0x000fea000383ffff */
.L_x_1:
[----:B------:R-:W-:Y:S05]  /*0a90*/  BSYNC.RECONVERGENT B0 ;  /* 0x0000000000007941 */ /* 0x000fea0003800200 */
.L_x_0:
[----:B------:R-:W0:Y:S01]  /*0aa0*/  S2UR UR5, SR_CgaCtaId ;  /* 0x00000000000579c3 */ /* 0x000e220000008800 */
[----:B------:R-:W-:Y:S01]  /*0ab0*/  UMOV UR4, 0x400 ;  /* 0x0000040000047882 */ /* 0x000fe20000000000 */
[----:B------:R-:W-:Y:S02]  /*0ac0*/  ISETP.GE.U32.AND P1, PT, R8, 0x2, PT ;  /* 0x000000020800780c */ /* 0x000fe40003f26070 */
[----:B------:R-:W-:Y:S01]  /*0ad0*/  ISETP.NE.AND P0, PT, R7, RZ, PT ;  /* 0x000000ff0700720c */ /* 0x000fe20003f05270 */
[----:B0-----:R-:W-:-:S06]  /*0ae0*/  ULEA UR4, UR5, UR4, 0x18 ;  /* 0x0000000405047291 */ /* 0x001fcc000f8ec0ff */
[----:B------:R-:W-:-:S05]  /*0af0*/  LEA R9, R7, UR4, 0x2 ;  /* 0x0000000407097c11 */ /* 0x000fca000f8e10ff */
[----:B------:R0:W-:Y:S01]  /*0b00*/  STS [R9], R6 ;  /* 0x0000000609007388 */ /* 0x0001e20000000800 */
[----:B------:R-:W-:Y:S06]  /*0b10*/  BAR.SYNC.DEFER_BLOCKING 0x0 ;  /* 0x0000000000007b1d */ /* 0x000fec0000010000 */
[----:B------:R-:W-:Y:S05]  /*0b20*/  @!P1 BRA `(.L_x_12) ;  /* 0x00000000002c9947 */ /* 0x000fea0003800000 */
.L_x_13:
[----:B------:R-:W-:-:S04]  /*0b30*/  SHF.R.U32.HI R12, RZ, 0x1, R8 ;  /* 0x00000001ff0c7819 */ /* 0x000fc80000011608 */
[----:B------:R-:W-:-:S13]  /*0b40*/  ISETP.GE.U32.AND P1, PT, R7, R12, PT ;  /* 0x0000000c0700720c */ /* 0x000fda0003f26070 */
[----:B0-----:R-:W-:Y:S01]  /*0b50*/  @!P1 IMAD R6, R12, 0x4, R9 ;  /* 0x000000040c069824 */ /* 0x001fe200078e0209 */
[----:B------:R-:W-:Y:S05]  /*0b60*/  @!P1 LDS R11, [R9] ;  /* 0x00000000090b9984 */ /* 0x000fea0000000800 */
[----:B------:R-:W0:Y:S02]  /*0b70*/  @!P1 LDS R6, [R6] ;  /* 0x0000000006069984 */ /* 0x000e240000000800 */
[----:B0-----:R-:W-:-:S05]  /*0b80*/  @!P1 FADD R10, R6, R11 ;  /* 0x0000000b060a9221 */ /* 0x001fca0000000000 */
[----:B------:R1:W-:Y:S01]  /*0b90*/  @!P1 STS [R9], R10 ;  /* 0x0000000a09009388 */ /* 0x0003e20000000800 */
[----:B------:R-:W-:Y:S01]  /*0ba0*/  BAR.SYNC.DEFER_BLOCKING 0x0 ;  /* 0x0000000000007b1d */ /* 0x000fe20000010000 */
[----:B------:R-:W-:Y:S02]  /*0bb0*/  ISETP.GT.U32.AND P1, PT, R8, 0x3, PT ;  /* 0x000000030800780c */ /* 0x000fe40003f24070 */
[----:B------:R-:W-:-:S11]  /*0bc0*/  MOV R8, R12 ;  /* 0x0000000c00087202 */ /* 0x000fd60000000f00 */
[----:B-1----:R-:W-:Y:S05]  /*0bd0*/  @P1 BRA `(.L_x_13) ;  /* 0xfffffffc00d41947 */ /* 0x002fea000383ffff */
.L_x_12:
[----:B------:R-:W-:Y:S05]  /*0be0*/  @P0 EXIT ;  /* 0x000000000000094d */ /* 0x000fea0003800000 */
[----:B------:R-:W1:Y:S01]  /*0bf0*/  S2UR UR5, SR_CgaCtaId ;  /* 0x00000000000579c3 */ /* 0x000e620000008800 */
[----:B------:R-:W-:Y:S01]  /*0c00*/  UMOV UR4, 0x400 ;  /* 0x0000040000047882 */ /* 0x000fe20000000000 */
[----:B------:R-:W-:Y:S01]  /*0c10*/  IADD3 R3, PT, PT, -R2, R3, RZ ;  /* 0x0000000302037210 */ /* 0x000fe20007ffe1ff */
[----:B-----5:R-:W-:-:S04]  /*0c20*/  IMAD.IADD R4, R5, 0x1, -R4 ;  /* 0x0000000105047824 */ /* 0x020fc800078e0a04 */
[----:B------:R-:W-:-:S05]  /*0c30*/  IMAD R3, R4, R3, RZ ;  /* 0x0000000304037224 */ /* 0x000fca00078e02ff */
[----:B------:R-:W-:-:S04]  /*0c40*/  I2FP.F32.S32 R3, R3 ;  /* 0x0000000300037245 */ /* 0x000fc80000201400 */
[----:B------:R-:W2:Y:S01]  /*0c50*/  MUFU.RCP R2, R3 ;  /* 0x0000000300027308 */ /* 0x000ea20000001000 */
[----:B-1----:R-:W-:-:S09]  /*0c60*/  ULEA UR4, UR5, UR4, 0x18 ;  /* 0x0000000405047291 */ /* 0x002fd2000f8ec0ff */
[----:B0-----:R-:W0:Y:S01]  /*0c70*/  LDS R6, [UR4] ;  /* 0x00000004ff067984 */ /* 0x001e220008000800 */
[----:B--2---:R-:W-:-:S04]  /*0c80*/  FFMA R5, -R3, R2, 1 ;  /* 0x3f80000003057423 */ /* 0x004fc80000000102 */
[----:B------:R-:W-:Y:S01]  /*0c90*/  FFMA R5, R2, R5, R2 ;  /* 0x0000000502057223 */ /* 0x000fe20000000002 */
[----:B0-----:R-:W0:Y:S03]  /*0ca0*/  FCHK P0, R6, R3 ;  /* 0x0000000306007302 */ /* 0x001e260000000000 */
[----:B------:R-:W-:-:S04]  /*0cb0*/  FFMA R2, R6, R5, RZ ;  /* 0x0000000506027223 */ /* 0x000fc800000000ff */
[----:B------:R-:W-:-:S04]  /*0cc0*/  FFMA R4, -R3, R2, R6 ;  /* 0x0000000203047223 */ /* 0x000fc80000000106 */
[----:B------:R-:W-:Y:S01]  /*0cd0*/  FFMA R5, R5, R4, R2 ;  /* 0x0000000405057223 */ /* 0x000fe20000000002 */
[----:B0-----:R-:W-:Y:S06]  /*0ce0*/  @!P0 BRA `(.L_x_14) ;  /* 0x00000000000c8947 */ /* 0x001fec0003800000 */
[----:B------:R-:W-:-:S07]  /*0cf0*/  MOV R4, 0xd10 ;  /* 0x00000d1000047802 */ /* 0x000fce0000000f00 */
[----:B------:R-:W-:Y:S05]  /*0d00*/  CALL.REL.NOINC `($__internal_1_$__cuda_sm3x_div_rn_noftz_f32_slowpath) ;  /* 0x0000000000707944 */ /* 0x000fea0003c00000 */
[----:B------:R-:W-:-:S07]  /*0d10*/  IMAD.MOV.U32 R5, RZ, RZ, R2 ;  /* 0x000000ffff057224 */ /* 0x000fce00078e0002 */
.L_x_14:
[----:B------:R-:W0:Y:S02]  /*0d20*/  LDC.64 R2, c[0x0][0x3a8] ;  /* 0x0000ea00ff027b82 */ /* 0x000e240000000a00 */
[----:B0-----:R-:W-:-:S05]  /*0d30*/  IMAD.WIDE.U32 R2, R0, 0x4, R2 ;  /* 0x0000000400027825 */ /* 0x001fca00078e0002 */
[----:B------:R-:W-:Y:S01]  /*0d40*/  STG.E desc[UR6][R2.64], R5 ;  /* 0x0000000502007986 */ /* 0x000fe2000c101906 */
[----:B------:R-:W-:Y:S05]  /*0d50*/  EXIT ;  /* 0x000000000000794d */ /* 0x000fea0003800000 */
        .weak           $__internal_0_$__cuda_sm20_sqrt_rn_f32_slowpath
        .type           $__internal_0_$__cuda_sm20_sqrt_rn_f32_slowpath,@function
        .size           $__internal_0_$__cuda_sm20_sqrt_rn_f32_slowpath,($__internal_1_$__cuda_sm3x_div_rn_noftz_f32_slowpath - $__internal_0_$__cuda_sm20_sqrt_rn_f32_slowpath)
$__internal_0_$__cuda_sm20_sqrt_rn_f32_slowpath:
[----:B------:R-:W-:-:S13]  /*0d60*/  LOP3.LUT P1, RZ, R23, 0x7fffffff, RZ, 0xc0, !PT ;  /* 0x7fffffff17ff7812 */ /* 0x000fda000782c0ff */
[----:B------:R-:W-:Y:S01]  /*0d70*/  @!P1 MOV R14, R23 ;  /* 0x00000017000e9202 */ /* 0x000fe20000000f00 */
[----:B------:R-:W-:Y:S06]  /*0d80*/  @!P1 BRA `(.L_x_15) ;  /* 0x0000000000409947 */ /* 0x000fec0003800000 */
[----:B------:R-:W-:-:S13]  /*0d90*/  FSETP.GEU.FTZ.AND P1, PT, R23, RZ, PT ;  /* 0x000000ff1700720b */ /* 0x000fda0003f3e000 */
[----:B------:R-:W-:Y:S01]  /*0da0*/  @!P1 IMAD.MOV.U32 R14, RZ, RZ, 0x7fffffff ;  /* 0x7fffffffff0e9424 */ /* 0x000fe200078e00ff */
[----:B------:R-:W-:Y:S06]  /*0db0*/  @!P1 BRA `(.L_x_15) ;  /* 0x0000000000349947 */ /* 0x000fec0003800000 */
[----:B------:R-:W-:-:S13]  /*0dc0*/  FSETP.GTU.FTZ.AND P1, PT, |R23|, +INF , PT ;  /* 0x7f8000001700780b */ /* 0x000fda0003f3c200 */
[----:B------:R-:W-:Y:S01]  /*0dd0*/  @P1 FADD.FTZ R14, R23, 1 ;  /* 0x3f800000170e1421 */ /* 0x000fe20000010000 */
[----:B------:R-:W-:Y:S06]  /*0de0*/  @P1 BRA `(.L_x_15) ;  /* 0x0000000000281947 */ /* 0x000fec0003800000 */
[----:B------:R-:W-:-:S13]  /*0df0*/  FSETP.NEU.FTZ.AND P1, PT, |R23|, +INF , PT ;  /* 0x7f8000001700780b */ /* 0x000fda0003f3d200 */
[----:B------:R-:W-:-:S04]  /*0e00*/  @P1 FFMA R15, R23, 1.84467440737095516160e+19, RZ ;  /* 0x5f800000170f1823 */ /* 0x000fc800000000ff */
[----:B------:R-:W0:Y:S02]  /*0e10*/  @P1 MUFU.RSQ R14, R15 ;  /* 0x0000000f000e1308 */ /* 0x000e240000001400 */
[----:B0-----:R-:W-:Y:S01]  /*0e20*/  @P1 FMUL.FTZ R16, R15, R14 ;  /* 0x0000000e0f101220 */ /* 0x001fe20000410000 */
[----:B------:R-:W-:Y:S01]  /*0e30*/  @P1 FMUL.FTZ R18, R14, 0.5 ;  /* 0x3f0000000e121820 */ /* 0x000fe20000410000 */
[----:B------:R-:W-:Y:S02]  /*0e40*/  @!P1 MOV R14, R23 ;  /* 0x00000017000e9202 */ /* 0x000fe40000000f00 */
[----:B------:R-:W-:-:S04]  /*0e50*/  @P1 FADD.FTZ R17, -R16, -RZ ;  /* 0x800000ff10111221 */ /* 0x000fc80000010100 */
[----:B------:R-:W-:-:S04]  /*0e60*/  @P1 FFMA R17, R16, R17, R15 ;  /* 0x0000001110111223 */ /* 0x000fc8000000000f */
[----:B------:R-:W-:-:S04]  /*0e70*/  @P1 FFMA R17, R17, R18, R16 ;  /* 0x0000001211111223 */ /* 0x000fc80000000010 */
[----:B------:R-:W-:-:S07]  /*0e80*/  @P1 FMUL.FTZ R14, R17, 2.3283064365386962891e-10 ;  /* 0x2f800000110e1820 */ /* 0x000fce0000410000 */
.L_x_15:
[----:B------:R-:W-:Y:S01]  /*0e90*/  IMAD.MOV.U32 R16, RZ, RZ, R14 ;  /* 0x000000ffff107224 */ /* 0x000fe200078e000e */
[----:B------:R-:W-:Y:S01]  /*0ea0*/  MOV R14, R19 ;  /* 0x00000013000e7202 */ /* 0x000fe20000000f00 */
[----:B------:R-:W-:-:S04]  /*0eb0*/  IMAD.MOV.U32 R15, RZ, RZ, 0x0 ;  /* 0x00000000ff0f7424 */ /* 0x000fc800078e00ff */
[----:B------:R-:W-:Y:S05]  /*0ec0*/  RET.REL.NODEC R14 `(compute_group_distances) ;  /* 0xfffffff00e4c7950 */ /* 0x000fea0003c3ffff */
        .weak           $__internal_1_$__cuda_sm3x_div_rn_noftz_f32_slowpath
        .type           $__internal_1_$__cuda_sm3x_div_rn_noftz_f32_slowpath,@function
        .size           $__internal_1_$__cuda_sm3x_div_rn_noftz_f32_slowpath,(.L_x_26 - $__internal_1_$__cuda_sm3x_div_rn_noftz_f32_slowpath)
$__internal_1_$__cuda_sm3x_div_rn_noftz_f32_slowpath:
[--C-:B------:R-:W-:Y:S01]  /*0ed0*/  SHF.R.U32.HI R5, RZ, 0x17, R3.reuse ;  /* 0x00000017ff057819 */ /* 0x100fe20000011603 */
[----:B------:R-:W-:Y:S01]  /*0ee0*/  IMAD.MOV.U32 R8, RZ, RZ, R3 ;  /* 0x000000ffff087224 */ /* 0x000fe200078e0003 */
[----:B------:R-:W-:Y:S02]  /*0ef0*/  SHF.R.U32.HI R2, RZ, 0x17, R6 ;  /* 0x00000017ff027819 */ /* 0x000fe40000011606 */
[----:B------:R-:W-:Y:S02]  /*0f00*/  LOP3.LUT R5, R5, 0xff, RZ, 0xc0, !PT ;  /* 0x000000ff05057812 */ /* 0x000fe400078ec0ff */
[----:B------:R-:W-:Y:S02]  /*0f10*/  LOP3.LUT R2, R2, 0xff, RZ, 0xc0, !PT ;  /* 0x000000ff02027812 */ /* 0x000fe400078ec0ff */
[----:B------:R-:W-:Y:S02]  /*0f20*/  IADD3 R11, PT, PT, R5, -0x1, RZ ;  /* 0xffffffff050b7810 */ /* 0x000fe40007ffe0ff */
[----:B------:R-:W-:Y:S01]  /*0f30*/  MOV R7, R6 ;  /* 0x0000000600077202 */ /* 0x000fe20000000f00 */
[----:B------:R-:W-:Y:S01]  /*0f40*/  VIADD R10, R2, 0xffffffff ;  /* 0xffffffff020a7836 */ /* 0x000fe20000000000 */
[----:B------:R-:W-:-:S04]  /*0f50*/  ISETP.GT.U32.AND P0, PT, R11, 0xfd, PT ;  /* 0x000000fd0b00780c */ /* 0x000fc80003f04070 */
[----:B------:R-:W-:-:S13]  /*0f60*/  ISETP.GT.U32.OR P0, PT, R10, 0xfd, P0 ;  /* 0x000000fd0a00780c */ /* 0x000fda0000704470 */
[----:B------:R-:W-:Y:S01]  /*0f70*/  @!P0 MOV R9, RZ ;  /* 0x000000ff00098202 */ /* 0x000fe20000000f00 */
[----:B------:R-:W-:Y:S06]  /*0f80*/  @!P0 BRA `(.L_x_16) ;  /* 0x00000000005c8947 */ /* 0x000fec0003800000 */
[----:B------:R-:W-:Y:S02]  /*0f90*/  FSETP.GTU.FTZ.AND P0, PT, |R6|, +INF , PT ;  /* 0x7f8000000600780b */ /* 0x000fe40003f1c200 */
[----:B------:R-:W-:-:S04]  /*0fa0*/  FSETP.GTU.FTZ.AND P1, PT, |R3|, +INF , PT ;  /* 0x7f8000000300780b */ /* 0x000fc80003f3c200 */
[----:B------:R-:W-:-:S13]  /*0fb0*/  PLOP3.LUT P0, PT, P0, P1, PT, 0xf8, 0x8f ;  /* 0x00000000008f781c */ /* 0x000fda0000703f70 */
[----:B------:R-:W-:Y:S05]  /*0fc0*/  @P0 BRA `(.L_x_17) ;  /* 0x0000000400440947 */ /* 0x000fea0003800000 */
[----:B------:R-:W-:-:S13]  /*0fd0*/  LOP3.LUT P0, RZ, R8, 0x7fffffff, R7, 0xc8, !PT ;  /* 0x7fffffff08ff7812 */ /* 0x000fda000780c807 */
[----:B------:R-:W-:Y:S05]  /*0fe0*/  @!P0 BRA `(.L_x_18) ;  /* 0x0000000400348947 */ /* 0x000fea0003800000 */
[C---:B------:R-:W-:Y:S02]  /*0ff0*/  FSETP.NEU.FTZ.AND P2, PT, |R6|.reuse, +INF , PT ;  /* 0x7f8000000600780b */ /* 0x040fe40003f5d200 */
[----:B------:R-:W-:Y:S02]  /*1000*/  FSETP.NEU.FTZ.AND P1, PT, |R3|, +INF , PT ;  /* 0x7f8000000300780b */ /* 0x000fe40003f3d200 */
[----:B------:R-:W-:-:S11]  /*1010*/  FSETP.NEU.FTZ.AND P0, PT, |R6|, +INF , PT ;  /* 0x7f8000000600780b */ /* 0x000fd60003f1d200 */
[----:B------:R-:W-:Y:S05]  /*1020*/  @!P1 BRA !P2, `(.L_x_18) ;  /* 0x0000000400249947 */ /* 0x000fea0005000000 */
[----:B------:R-:W-:-:S04]  /*1030*/  LOP3.LUT P2, RZ, R7, 0x7fffffff, RZ, 0xc0, !PT ;  /* 0x7fffffff07ff7812 */ /* 0x000fc8000784c0ff */
[----:B------:R-:W-:-:S13]  /*1040*/  PLOP3.LUT P1, PT, P1, P2, PT, 0x2f, 0xf2 ;  /* 0x0000000000f2781c */ /* 0x000fda0000f24577 */
[----:B------:R-:W-:Y:S05]  /*1050*/  @P1 BRA `(.L_x_19) ;  /* 0x0000000400101947 */ /* 0x000fea0003800000 */
[----:B------:R-:W-:-:S04]  /*1060*/  LOP3.LUT P1, RZ, R8, 0x7fffffff, RZ, 0xc0, !PT ;  /* 0x7fffffff08ff7812 */ /* 0x000fc8000782c0ff */
[----:B------:R-:W-:-:S13]  /*1070*/  PLOP3.LUT P0, PT, P0, P1, PT, 0x2f, 0xf2 ;  /* 0x0000000000f2781c */ /* 0x000fda0000702577 */
[----:B------:R-:W-:Y:S05]  /*1080*/  @P0 BRA `(.L_x_20) ;  /* 0x0000000000f80947 */ /* 0x000fea0003800000 */
[----:B------:R-:W-:Y:S02]  /*1090*/  ISETP.GE.AND P0, PT, R10, RZ, PT ;  /* 0x000000ff0a00720c */ /* 0x000fe40003f06270 */
[----:B------:R-:W-:-:S11]  /*10a0*/  ISETP.GE.AND P1, PT, R11, RZ, PT ;  /* 0x000000ff0b00720c */ /* 0x000fd60003f26270 */
[----:B------:R-:W-:Y:S01]  /*10b0*/  @P0 IMAD.MOV.U32 R9, RZ, RZ, RZ ;  /* 0x000000ffff090224 */ /* 0x000fe200078e00ff */
[----:B------:R-:W-:Y:S01]  /*10c0*/  @!P0 MOV R9, 0xffffffc0 ;  /* 0xffffffc000098802 */ /* 0x000fe20000000f00 */
[----:B------:R-:W-:Y:S01]  /*10d0*/  @!P0 FFMA R7, R6, 1.84467440737095516160e+19, RZ ;  /* 0x5f80000006078823 */ /* 0x000fe200000000ff */
[----:B------:R-:W-:-:S03]  /*10e0*/  @!P1 FFMA R8, R3, 1.84467440737095516160e+19, RZ ;  /* 0x5f80000003089823 */ /* 0x000fc600000000ff */
[----:B------:R-:W-:-:S07]  /*10f0*/  @!P1 VIADD R9, R9, 0x40 ;  /* 0x0000004009099836 */ /* 0x000fce0000000000 */
.L_x_16:
[----:B------:R-:W-:Y:S01]  /*1100*/  LEA R3, R5, 0xc0800000, 0x17 ;  /* 0xc080000005037811 */ /* 0x000fe200078eb8ff */
[----:B------:R-:W-:-:S03]  /*1110*/  VIADD R6, R2, 0xffffff81 ;  /* 0xffffff8102067836 */ /* 0x000fc60000000000 */
[----:B------:R-:W-:Y:S01]  /*1120*/  IADD3 R3, PT, PT, -R3, R8, RZ ;  /* 0x0000000803037210 */ /* 0x000fe20007ffe1ff */
[C---:B------:R-:W-:Y:S01]  /*1130*/  IMAD R2, R6.reuse, -0x800000, R7 ;  /* 0xff80000006027824 */ /* 0x040fe200078e0207 */
[----:B------:R-:W-:Y:S02]  /*1140*/  IADD3 R6, PT, PT, R6, 0x7f, -R5 ;  /* 0x0000007f06067810 */ /* 0x000fe40007ffe805 */
[----:B------:R-:W0:Y:S01]  /*1150*/  MUFU.RCP R8, R3 ;  /* 0x0000000300087308 */ /* 0x000e220000001000 */
[----:B------:R-:W-:Y:S01]  /*1160*/  FADD.FTZ R11, -R3, -RZ ;  /* 0x800000ff030b7221 */ /* 0x000fe20000010100 */
[----:B------:R-:W-:-:S03]  /*1170*/  IADD3 R6, PT, PT, R6, R9, RZ ;  /* 0x0000000906067210 */ /* 0x000fc60007ffe0ff */
[----:B0-----:R-:W-:-:S04]  /*1180*/  FFMA R13, R8, R11, 1 ;  /* 0x3f800000080d7423 */ /* 0x001fc8000000000b */
[----:B------:R-:W-:-:S04]  /*1190*/  FFMA R10, R8, R13, R8 ;  /* 0x0000000d080a7223 */ /* 0x000fc80000000008 */
[----:B------:R-:W-:-:S04]  /*11a0*/  FFMA R7, R2, R10, RZ ;  /* 0x0000000a02077223 */ /* 0x000fc800000000ff */
[----:B------:R-:W-:-:S04]  /*11b0*/  FFMA R8, R11, R7, R2 ;  /* 0x000000070b087223 */ /* 0x000fc80000000002 */
[----:B------:R-:W-:-:S04]  /*11c0*/  FFMA R7, R10, R8, R7 ;  /* 0x000000080a077223 */ /* 0x000fc80000000007 */
[----:B------:R-:W-:-:S04]  /*11d0*/  FFMA R8, R11, R7, R2 ;  /* 0x000000070b087223 */ /* 0x000fc80000000002 */
[----:B------:R-:W-:-:S05]  /*11e0*/  FFMA R2, R10, R8, R7 ;  /* 0x000000080a027223 */ /* 0x000fca0000000007 */
[----:B------:R-:W-:-:S04]  /*11f0*/  SHF.R.U32.HI R3, RZ, 0x17, R2 ;  /* 0x00000017ff037819 */ /* 0x000fc80000011602 */
[----:B------:R-:W-:-:S04]  /*1200*/  LOP3.LUT R3, R3, 0xff, RZ, 0xc0, !PT ;  /* 0x000000ff03037812 */ /* 0x000fc800078ec0ff */
[----:B------:R-:W-:-:S05]  /*1210*/  IADD3 R9, PT, PT, R3, R6, RZ ;  /* 0x0000000603097210 */ /* 0x000fca0007ffe0ff */
[----:B------:R-:W-:-:S05]  /*1220*/  VIADD R3, R9, 0xffffffff ;  /* 0xffffffff09037836 */ /* 0x000fca0000000000 */
[----:B------:R-:W-:-:S13]  /*1230*/  ISETP.GE.U32.AND P0, PT, R3, 0xfe, PT ;  /* 0x000000fe0300780c */ /* 0x000fda0003f06070 */
[----:B------:R-:W-:Y:S05]  /*1240*/  @!P0 BRA `(.L_x_21) ;  /* 0x0000000000808947 */ /* 0x000fea0003800000 */
[----:B------:R-:W-:-:S13]  /*1250*/  ISETP.GT.AND P0, PT, R9, 0xfe, PT ;  /* 0x000000fe0900780c */ /* 0x000fda0003f04270 */
[----:B------:R-:W-:Y:S05]  /*1260*/  @P0 BRA `(.L_x_22) ;  /* 0x00000000006c0947 */ /* 0x000fea0003800000 */
[----:B------:R-:W-:-:S13]  /*1270*/  ISETP.GE.AND P0, PT, R9, 0x1, PT ;  /* 0x000000010900780c */ /* 0x000fda0003f06270 */
[----:B------:R-:W-:Y:S05]  /*1280*/  @P0 BRA `(.L_x_23) ;  /* 0x0000000000980947 */ /* 0x000fea0003800000 */
[----:B------:R-:W-:Y:S02]  /*1290*/  ISETP.GE.AND P0, PT, R9, -0x18, PT ;  /* 0xffffffe80900780c */ /* 0x000fe40003f06270 */
[----:B------:R-:W-:-:S11]  /*12a0*/  LOP3.LUT R2, R2, 0x80000000, RZ, 0xc0, !PT ;  /* 0x8000000002027812 */ /* 0x000fd600078ec0ff */
[----:B------:R-:W-:Y:S05]  /*12b0*/  @!P0 BRA `(.L_x_23) ;  /* 0x00000000008c8947 */ /* 0x000fea0003800000 */
[CCC-:B------:R-:W-:Y:S01]  /*12c0*/  FFMA.RZ R3, R10.reuse, R8.reuse, R7.reuse ;  /* 0x000000080a037223 */ /* 0x1c0fe2000000c007 */
[CCC-:B------:R-:W-:Y:S01]  /*12d0*/  FFMA.RM R6, R10.reuse, R8.reuse, R7.reuse ;  /* 0x000000080a067223 */ /* 0x1c0fe20000004007 */
[C---:B------:R-:W-:Y:S02]  /*12e0*/  ISETP.NE.AND P2, PT, R9.reuse, RZ, PT ;  /* 0x000000ff0900720c */ /* 0x040fe40003f45270 */
[----:B------:R-:W-:Y:S02]  /*12f0*/  ISETP.NE.AND P1, PT, R9, RZ, PT ;  /* 0x000000ff0900720c */ /* 0x000fe40003f25270 */
[----:B------:R-:W-:Y:S01]  /*1300*/  LOP3.LUT R5, R3, 0x7fffff, RZ, 0xc0, !PT ;  /* 0x007fffff03057812 */ /* 0x000fe200078ec0ff */
[----:B------:R-:W-:Y:S01]  /*1310*/  FFMA.RP R3, R10, R8, R7 ;  /* 0x000000080a037223 */ /* 0x000fe20000008007 */
[----:B------:R-:W-:Y:S02]  /*1320*/  IADD3 R8, PT, PT, R9, 0x20, RZ ;  /* 0x0000002009087810 */ /* 0x000fe40007ffe0ff */
[----:B------:R-:W-:-:S02]  /*1330*/  LOP3.LUT R5, R5, 0x800000, RZ, 0xfc, !PT ;  /* 0x0080000005057812 */ /* 0x000fc400078efcff */
[----:B------:R-:W-:Y:S02]  /*1340*/  IADD3 R7, PT, PT, -R9, RZ, RZ ;  /* 0x000000ff09077210 */ /* 0x000fe40007ffe1ff */
[----:B------:R-:W-:Y:S02]  /*1350*/  SHF.L.U32 R8, R5, R8, RZ ;  /* 0x0000000805087219 */ /* 0x000fe400000006ff */
[----:B------:R-:W-:Y:S02]  /*1360*/  FSETP.NEU.FTZ.AND P0, PT, R3, R6, PT ;  /* 0x000000060300720b */ /* 0x000fe40003f1d000 */
[----:B------:R-:W-:Y:S02]  /*1370*/  SEL R6, R7, RZ, P2 ;  /* 0x000000ff07067207 */ /* 0x000fe40001000000 */
[----:B------:R-:W-:Y:S02]  /*1380*/  ISETP.NE.AND P1, PT, R8, RZ, P1 ;  /* 0x000000ff0800720c */ /* 0x000fe40000f25270 */
[----:B------:R-:W-:-:S02]  /*1390*/  SHF.R.U32.HI R6, RZ, R6, R5 ;  /* 0x00000006ff067219 */ /* 0x000fc40000011605 */
[----:B------:R-:W-:Y:S02]  /*13a0*/  PLOP3.LUT P0, PT, P0, P1, PT, 0xf8, 0x8f ;  /* 0x00000000008f781c */ /* 0x000fe40000703f70 */
[----:B------:R-:W-:Y:S02]  /*13b0*/  SHF.R.U32.HI R8, RZ, 0x1, R6 ;  /* 0x00000001ff087819 */ /* 0x000fe40000011606 */
[----:B------:R-:W-:-:S04]  /*13c0*/  SEL R3, RZ, 0x1, !P0 ;  /* 0x00000001ff037807 */ /* 0x000fc80004000000 */
[----:B------:R-:W-:-:S04]  /*13d0*/  LOP3.LUT R3, R3, 0x1, R8, 0xf8, !PT ;  /* 0x0000000103037812 */ /* 0x000fc800078ef808 */
[----:B------:R-:W-:-:S05]  /*13e0*/  LOP3.LUT R3, R3, R6, RZ, 0xc0, !PT ;  /* 0x0000000603037212 */ /* 0x000fca00078ec0ff */
[----:B------:R-:W-:-:S05]  /*13f0*/  IMAD.IADD R3, R8, 0x1, R3 ;  /* 0x0000000108037824 */ /* 0x000fca00078e0203 */
[----:B------:R-:W-:Y:S01]  /*1400*/  LOP3.LUT R2, R3, R2, RZ, 0xfc, !PT ;  /* 0x0000000203027212 */ /* 0x000fe200078efcff */
[----:B------:R-:W-:Y:S06]  /*1410*/  BRA `(.L_x_23) ;  /* 0x0000000000347947 */ /* 0x000fec0003800000 */
.L_x_22:
[----:B------:R-:W-:-:S04]  /*1420*/  LOP3.LUT R2, R2, 0x80000000, RZ, 0xc0, !PT ;  /* 0x8000000002027812 */ /* 0x000fc800078ec0ff */
[----:B------:R-:W-:Y:S01]  /*1430*/  LOP3.LUT R2, R2, 0x7f800000, RZ, 0xfc, !PT ;  /* 0x7f80000002027812 */ /* 0x000fe200078efcff */
[----:B------:R-:W-:Y:S06]  /*1440*/  BRA `(.L_x_23) ;  /* 0x0000000000287947 */ /* 0x000fec0003800000 */
.L_x_21:
[----:B------:R-:W-:Y:S01]  /*1450*/  LEA R2, R6, R2, 0x17 ;  /* 0x0000000206027211 */ /* 0x000fe200078eb8ff */
[----:B------:R-:W-:Y:S06]  /*1460*/  BRA `(.L_x_23) ;  /* 0x0000000000207947 */ /* 0x000fec0003800000 */
.L_x_20:
[----:B------:R-:W-:-:S04]  /*1470*/  LOP3.LUT R2, R8, 0x80000000, R7, 0x48, !PT ;  /* 0x8000000008027812 */ /* 0x000fc800078e4807 */
[----:B------:R-:W-:Y:S01]  /*1480*/  LOP3.LUT R2, R2, 0x7f800000, RZ, 0xfc, !PT ;  /* 0x7f80000002027812 */ /* 0x000fe200078efcff */
[----:B------:R-:W-:Y:S06]  /*1490*/  BRA `(.L_x_23) ;  /* 0x0000000000147947 */ /* 0x000fec0003800000 */
.L_x_19:
[----:B------:R-:W-:Y:S01]  /*14a0*/  LOP3.LUT R2, R8, 0x80000000, R7, 0x48, !PT ;  /* 0x8000000008027812 */ /* 0x000fe200078e4807 */
[----:B------:R-:W-:Y:S06]  /*14b0*/  BRA `(.L_x_23) ;  /* 0x00000000000c7947 */ /* 0x000fec0003800000 */
.L_x_18:
[----:B------:R-:W0:Y:S01]  /*14c0*/  MUFU.RSQ R2, -QNAN ;  /* 0xffc0000000027908 */ /* 0x000e220000001400 */
[----:B------:R-:W-:Y:S05]  /*14d0*/  BRA `(.L_x_23) ;  /* 0x0000000000047947 */ /* 0x000fea0003800000 */
.L_x_17:
[----:B------:R-:W-:-:S07]  /*14e0*/  FADD.FTZ R2, R6, R3 ;  /* 0x0000000306027221 */ /* 0x000fce0000010000 */
.L_x_23:
[----:B------:R-:W-:-:S04]  /*14f0*/  HFMA2 R5, -RZ, RZ, 0, 0 ;  /* 0x00000000ff057431 */ /* 0x000fc800000001ff */
[----:B0-----:R-:W-:Y:S05]  /*1500*/  RET.REL.NODEC R4 `(compute_group_distances) ;  /* 0xffffffe804bc7950 */ /* 0x001fea0003c3ffff */
.L_x_24:
[----:B------:R-:W-:-:S00]  /*1510*/  BRA `(.L_x_24) ;  /* 0xfffffffc00fc7947 */ /* 0x000fc0000383ffff */
[----:B------:R-:W-:-:S00]  /*1520*/  NOP ;  /* 0x0000000000007918 */ /* 0x000fc00000000000 */
        /* <DEDUP_REMOVED lines=13> */
.L_x_26:


//--------------------- .nv.shared.compute_group_distances --------------------------
	.section	.nv.shared.compute_group_distances,"aw",@nobits
	.sectionflags	@""
	.align	16
	.zero		1024


//--------------------- .nv.shared.reserved.0     --------------------------
	.section	.nv.shared.reserved.0,"aw",@nobits
	.weak		__nv_reservedSMEM_offset_0_alias
	.size		__nv_reservedSMEM_offset_0_alias, 0, 64
	.other		__nv_reservedSMEM_offset_0_alias,@"STO_CUDA_RESERVED_SHARED STV_DEFAULT"
__nv_reservedSMEM_offset_0_alias:
	.zero		0
	.zero		64


//--------------------- .nv.constant0.compute_group_distances --------------------------
	.section	.nv.constant0.compute_group_distances,"a",@progbits
	.sectionflags	@""
	.align	4
.nv.constant0.compute_group_distances:
	.zero		952


//--------------------- SYMBOLS --------------------------

	.type		.nv.reservedSmem.offset0,@object
	.size		.nv.reservedSmem.offset0,0x4
	.type		.nv.reservedSmem.cap,@object
	.size		.nv.reservedSmem.cap,0x4
